//
// Generated by NVIDIA NVVM Compiler
//
// Compiler Build ID: CL-36424714
// Cuda compilation tools, release 13.0, V13.0.88
// Based on NVVM 20.0.0
//

.version 9.0
.target sm_100
.address_size 64

	// .globl	_Z9fibonacciiPi

.visible .entry _Z9fibonacciiPi(
	.param .u32 _Z9fibonacciiPi_param_0,
	.param .u64 .ptr .align 1 _Z9fibonacciiPi_param_1
)
{
	.reg .pred 	%p<8>;
	.reg .b32 	%r<46>;
	.reg .b64 	%rd<5>;

	ld.param.u32 	%r21, [_Z9fibonacciiPi_param_0];
	ld.param.u64 	%rd2, [_Z9fibonacciiPi_param_1];
	cvta.to.global.u64 	%rd1, %rd2;
	mov.u32 	%r22, %ctaid.x;
	mov.u32 	%r1, %tid.x;
	or.b32  	%r23, %r22, %r1;
	setp.ne.s32 	%p1, %r23, 0;
	@%p1 bra 	$L__BB0_2;
	mov.b32 	%r24, 0;
	st.global.u32 	[%rd1], %r24;
	mov.b32 	%r25, 1;
	st.global.u32 	[%rd1+4], %r25;
$L__BB0_2:
	bar.sync 	0;
	setp.lt.s32 	%p2, %r21, 2;
	mov.b32 	%r45, 1;
	@%p2 bra 	$L__BB0_9;
	add.s32 	%r2, %r21, -1;
	add.s32 	%r30, %r21, -2;
	and.b32  	%r3, %r2, 3;
	setp.lt.u32 	%p3, %r30, 3;
	mov.b32 	%r41, 0;
	mov.b32 	%r45, 1;
	@%p3 bra 	$L__BB0_6;
	and.b32  	%r33, %r2, -4;
	neg.s32 	%r36, %r33;
	mov.b32 	%r41, 0;
	mov.b32 	%r45, 1;
$L__BB0_5:
	add.s32 	%r34, %r45, %r41;
	add.s32 	%r35, %r34, %r45;
	add.s32 	%r41, %r35, %r34;
	add.s32 	%r45, %r41, %r35;
	add.s32 	%r36, %r36, 4;
	setp.ne.s32 	%p4, %r36, 0;
	@%p4 bra 	$L__BB0_5;
$L__BB0_6:
	setp.eq.s32 	%p5, %r3, 0;
	@%p5 bra 	$L__BB0_9;
	neg.s32 	%r42, %r3;
$L__BB0_8:
	.pragma "nounroll";
	mov.u32 	%r16, %r45;
	add.s32 	%r45, %r16, %r41;
	add.s32 	%r42, %r42, 1;
	setp.ne.s32 	%p6, %r42, 0;
	mov.u32 	%r41, %r16;
	@%p6 bra 	$L__BB0_8;
$L__BB0_9:
	setp.ne.s32 	%p7, %r1, 0;
	@%p7 bra 	$L__BB0_11;
	mul.wide.s32 	%rd3, %r21, 4;
	add.s64 	%rd4, %rd1, %rd3;
	st.global.u32 	[%rd4], %r45;
$L__BB0_11:
	ret;

}


// ===== COMPILED SASS (sm_100) =====

	.target	sm_100

	.elftype	@"ET_EXEC"


//--------------------- .note.nv.tkinfo           --------------------------
	.section	.note.nv.tkinfo,"",@"SHT_NOTE"
	.sectionflags	@"SHF_NOTE_NV_TKINFO"
	.tkinfo
        /*0018*/ 	.word	0x00000002
        /*0030*/ 	.string	""
        /*0030*/ 	.string	"ptxas"
        /*0030*/ 	.string	"Cuda compilation tools, release 13.0, V13.0.88"
        /*0030*/ 	.string	"Build cuda_13.0.r13.0/compiler.36424714_0"
        /*0030*/ 	.string	"-arch sm_100 -m 64 "



//--------------------- .note.nv.cuinfo           --------------------------
	.section	.note.nv.cuinfo,"",@"SHT_NOTE"
	.sectionflags	@"SHF_NOTE_NV_CUINFO"
        /*0018*/ 	.short	0x0002
        /*001a*/ 	.short	0x0064
        /*001c*/ 	.short	0x0082
	.zero		2


//--------------------- .nv.info                  --------------------------
	.section	.nv.info,"",@"SHT_CUDA_INFO"
	.align	4


	//----- nvinfo : EIATTR_REGCOUNT
	.align		4
        /*0000*/ 	.byte	0x04, 0x2f
        /*0002*/ 	.short	(.L_1 - .L_0)
	.align		4
.L_0:
        /*0004*/ 	.word	index@(_Z9fibonacciiPi)
        /*0008*/ 	.word	0x0000000a


	//----- nvinfo : EIATTR_FRAME_SIZE
	.align		4
.L_1:
        /*000c*/ 	.byte	0x04, 0x11
        /*000e*/ 	.short	(.L_3 - .L_2)
	.align		4
.L_2:
        /*0010*/ 	.word	index@(_Z9fibonacciiPi)
        /*0014*/ 	.word	0x00000000


	//----- nvinfo : EIATTR_MIN_STACK_SIZE
	.align		4
.L_3:
        /*0018*/ 	.byte	0x04, 0x12
        /*001a*/ 	.short	(.L_5 - .L_4)
	.align		4
.L_4:
        /*001c*/ 	.word	index@(_Z9fibonacciiPi)
        /*0020*/ 	.word	0x00000000
.L_5:


//--------------------- .nv.compat                --------------------------
	.section	.nv.compat,"",@"SHT_CUDA_COMPAT_INFO"
	.align	4
        /*0000*/ 	.byte	0x02, 0x09, 0x00, 0x00, 0x02, 0x02, 0x01, 0x00, 0x02, 0x05, 0x05, 0x00, 0x03, 0x07, 0x01, 0x01
        /*0010*/ 	.byte	0x02, 0x03, 0x00, 0x00, 0x02, 0x06, 0x01, 0x00, 0x04, 0x0b, 0x08, 0x00, 0x09, 0x00, 0x00, 0x00
        /*0020*/ 	.byte	0x00, 0x00, 0x00, 0x00


//--------------------- .nv.info._Z9fibonacciiPi  --------------------------
	.section	.nv.info._Z9fibonacciiPi,"",@"SHT_CUDA_INFO"
	.sectionflags	@""
	.align	4


	//----- nvinfo : EIATTR_CUDA_API_VERSION
	.align		4
        /*0000*/ 	.byte	0x04, 0x37
        /*0002*/ 	.short	(.L_7 - .L_6)
.L_6:
        /*0004*/ 	.word	0x00000082


	//----- nvinfo : EIATTR_KPARAM_INFO
	.align		4
.L_7:
        /*0008*/ 	.byte	0x04, 0x17
        /*000a*/ 	.short	(.L_9 - .L_8)
.L_8:
        /*000c*/ 	.word	0x00000000
        /*0010*/ 	.short	0x0001
        /*0012*/ 	.short	0x0008
        /*0014*/ 	.byte	0x00, 0xf5, 0x21, 0x00


	//----- nvinfo : EIATTR_KPARAM_INFO
	.align		4
.L_9:
        /*0018*/ 	.byte	0x04, 0x17
        /*001a*/ 	.short	(.L_11 - .L_10)
.L_10:
        /*001c*/ 	.word	0x00000000
        /*0020*/ 	.short	0x0000
        /*0022*/ 	.short	0x0000
        /*0024*/ 	.byte	0x00, 0xf0, 0x11, 0x00


	//----- nvinfo : EIATTR_SPARSE_MMA_MASK
	.align		4
.L_11:
        /*0028*/ 	.byte	0x03, 0x50
        /*002a*/ 	.short	0x0000


	//----- nvinfo : EIATTR_MAXREG_COUNT
	.align		4
        /*002c*/ 	.byte	0x03, 0x1b
        /*002e*/ 	.short	0x00ff


	//----- nvinfo : EIATTR_NUM_BARRIERS
	.align		4
        /*0030*/ 	.byte	0x02, 0x4c
        /*0032*/ 	.byte	0x01
	.zero		1


	//----- nvinfo : EIATTR_MERCURY_ISA_VERSION
	.align		4
        /*0034*/ 	.byte	0x03, 0x5f
        /*0036*/ 	.short	0x0101


	//----- nvinfo : EIATTR_VRC_CTA_INIT_COUNT
	.align		4
        /*0038*/ 	.byte	0x02, 0x4a
	.zero		1
	.zero		1


	//----- nvinfo : EIATTR_EXIT_INSTR_OFFSETS
	.align		4
        /*003c*/ 	.byte	0x04, 0x1c
        /*003e*/ 	.short	(.L_13 - .L_12)


	//   ....[0]....
.L_12:
        /*0040*/ 	.word	0x00000530


	//   ....[1]....
        /*0044*/ 	.word	0x00000570


	//----- nvinfo : EIATTR_CBANK_PARAM_SIZE
	.align		4
.L_13:
        /*0048*/ 	.byte	0x03, 0x19
        /*004a*/ 	.short	0x0010


	//----- nvinfo : EIATTR_PARAM_CBANK
	.align		4
        /*004c*/ 	.byte	0x04, 0x0a
        /*004e*/ 	.short	(.L_15 - .L_14)
	.align		4
.L_14:
        /*0050*/ 	.word	index@(.nv.constant0._Z9fibonacciiPi)
        /*0054*/ 	.short	0x0380
        /*0056*/ 	.short	0x0010


	//----- nvinfo : EIATTR_SW_WAR
	.align		4
.L_15:
        /*0058*/ 	.byte	0x04, 0x36
        /*005a*/ 	.short	(.L_17 - .L_16)
.L_16:
        /*005c*/ 	.word	0x00000008
.L_17:


//--------------------- .nv.callgraph             --------------------------
	.section	.nv.callgraph,"",@"SHT_CUDA_CALLGRAPH"
	.align	4
	.sectionentsize	8
	.align		4
        /*0000*/ 	.word	0x00000000
	.align		4
        /*0004*/ 	.word	0xffffffff
	.align		4
        /*0008*/ 	.word	0x00000000
	.align		4
        /*000c*/ 	.word	0xfffffffe
	.align		4
        /*0010*/ 	.word	0x00000000
	.align		4
        /*0014*/ 	.word	0xfffffffd
	.align		4
        /*0018*/ 	.word	0x00000000
	.align		4
        /*001c*/ 	.word	0xfffffffc


//--------------------- .text._Z9fibonacciiPi     --------------------------
	.section	.text._Z9fibonacciiPi,"ax",@progbits
	.align	128
        .global         _Z9fibonacciiPi
        .type           _Z9fibonacciiPi,@function
        .size           _Z9fibonacciiPi,(.L_x_8 - _Z9fibonacciiPi)
        .other          _Z9fibonacciiPi,@"STO_CUDA_ENTRY STV_DEFAULT"
_Z9fibonacciiPi:
.text._Z9fibonacciiPi:
[----:B------:R-:W-:Y:S01]  /*0000*/  LDC R1, c[0x0][0x37c] ;  /* 0x0000df00ff017b82 */ /* 0x000fe20000000800 */
[----:B------:R-:W0:Y:S07]  /*0010*/  S2R R6, SR_TID.X ;  /* 0x0000000000067919 */ /* 0x000e2e0000002100 */
[----:B------:R-:W0:Y:S01]  /*0020*/  S2UR UR4, SR_CTAID.X ;  /* 0x00000000000479c3 */ /* 0x000e220000002500 */
[----:B------:R-:W-:-:S07]  /*0030*/  IMAD.MOV.U32 R5, RZ, RZ, 0x1 ;  /* 0x00000001ff057424 */ /* 0x000fce00078e00ff */
[----:B------:R-:W1:Y:S01]  /*0040*/  LDC R0, c[0x0][0x380] ;  /* 0x0000e000ff007b82 */ /* 0x000e620000000800 */
[----:B0-----:R-:W-:Y:S01]  /*0050*/  LOP3.LUT P0, RZ, R6, UR4, RZ, 0xfc, !PT ;  /* 0x0000000406ff7c12 */ /* 0x001fe2000f80fcff */
[----:B------:R-:W0:-:S12]  /*0060*/  LDCU.64 UR4, c[0x0][0x358] ;  /* 0x00006b00ff0477ac */ /* 0x000e180008000a00 */
[----:B------:R-:W0:Y:S01]  /*0070*/  @!P0 LDC.64 R2, c[0x0][0x388] ;  /* 0x0000e200ff028b82 */ /* 0x000e220000000a00 */
[----:B------:R-:W-:-:S05]  /*0080*/  @!P0 IMAD.MOV.U32 R7, RZ, RZ, 0x1 ;  /* 0x00000001ff078424 */ /* 0x000fca00078e00ff */
[----:B0-----:R0:W-:Y:S04]  /*0090*/  @!P0 STG.E desc[UR4][R2.64+0x4], R7 ;  /* 0x0000040702008986 */ /* 0x0011e8000c101904 */
[----:B------:R0:W-:Y:S01]  /*00a0*/  @!P0 STG.E desc[UR4][R2.64], RZ ;  /* 0x000000ff02008986 */ /* 0x0001e2000c101904 */
[----:B------:R-:W-:Y:S01]  /*00b0*/  BAR.SYNC.DEFER_BLOCKING 0x0 ;  /* 0x0000000000007b1d */ /* 0x000fe20000010000 */
[----:B-1----:R-:W-:-:S13]  /*00c0*/  ISETP.GE.AND P0, PT, R0, 0x2, PT ;  /* 0x000000020000780c */ /* 0x002fda0003f06270 */
[----:B0-----:R-:W-:Y:S05]  /*00d0*/  @!P0 BRA `(.L_x_0) ;  /* 0x0000000400108947 */ /* 0x001fea0003800000 */
[C---:B------:R-:W-:Y:S01]  /*00e0*/  IADD3 R2, PT, PT, R0.reuse, -0x2, RZ ;  /* 0xfffffffe00027810 */ /* 0x040fe20007ffe0ff */
[----:B------:R-:W-:Y:S02]  /*00f0*/  VIADD R3, R0, 0xffffffff ;  /* 0xffffffff00037836 */ /* 0x000fe40000000000 */
[----:B------:R-:W-:Y:S02]  /*0100*/  HFMA2 R5, -RZ, RZ, 0, 5.9604644775390625e-08 ;  /* 0x00000001ff057431 */ /* 0x000fe400000001ff */
[----:B------:R-:W-:Y:S01]  /*0110*/  IMAD.MOV.U32 R4, RZ, RZ, RZ ;  /* 0x000000ffff047224 */ /* 0x000fe200078e00ff */
[----:B------:R-:W-:Y:S02]  /*0120*/  ISETP.GE.U32.AND P0, PT, R2, 0x3, PT ;  /* 0x000000030200780c */ /* 0x000fe40003f06070 */
[----:B------:R-:W-:-:S11]  /*0130*/  LOP3.LUT R2, R3, 0x3, RZ, 0xc0, !PT ;  /* 0x0000000303027812 */ /* 0x000fd600078ec0ff */
[----:B------:R-:W-:Y:S05]  /*0140*/  @!P0 BRA `(.L_x_1) ;  /* 0x0000000000d08947 */ /* 0x000fea0003800000 */
[----:B------:R-:W-:Y:S01]  /*0150*/  LOP3.LUT R3, R3, 0xfffffffc, RZ, 0xc0, !PT ;  /* 0xfffffffc03037812 */ /* 0x000fe200078ec0ff */
[----:B------:R-:W-:Y:S01]  /*0160*/  IMAD.MOV.U32 R4, RZ, RZ, RZ ;  /* 0x000000ffff047224 */ /* 0x000fe200078e00ff */
[----:B------:R-:W-:-:S03]  /*0170*/  MOV R5, 0x1 ;  /* 0x0000000100057802 */ /* 0x000fc60000000f00 */
[----:B------:R-:W-:-:S05]  /*0180*/  IMAD.MOV R3, RZ, RZ, -R3 ;  /* 0x000000ffff037224 */ /* 0x000fca00078e0a03 */
[----:B------:R-:W-:-:S13]  /*0190*/  ISETP.GE.AND P0, PT, R3, RZ, PT ;  /* 0x000000ff0300720c */ /* 0x000fda0003f06270 */
[----:B------:R-:W-:Y:S05]  /*01a0*/  @P0 BRA `(.L_x_2) ;  /* 0x00000000009c0947 */ /* 0x000fea0003800000 */
[----:B------:R-:W-:Y:S01]  /*01b0*/  IMAD.MOV R7, RZ, RZ, -R3 ;  /* 0x000000ffff077224 */ /* 0x000fe200078e0a03 */
[----:B------:R-:W-:-:S04]  /*01c0*/  PLOP3.LUT P0, PT, PT, PT, PT, 0x80, 0x8 ;  /* 0x000000000008781c */ /* 0x000fc80003f0f070 */
[----:B------:R-:W-:-:S13]  /*01d0*/  ISETP.GT.AND P1, PT, R7, 0xc, PT ;  /* 0x0000000c0700780c */ /* 0x000fda0003f24270 */
[----:B------:R-:W-:Y:S05]  /*01e0*/  @!P1 BRA `(.L_x_3) ;  /* 0x0000000000509947 */ /* 0x000fea0003800000 */
[----:B------:R-:W-:-:S13]  /*01f0*/  PLOP3.LUT P0, PT, PT, PT, PT, 0x8, 0x80 ;  /* 0x000000000080781c */ /* 0x000fda0003f0e170 */
.L_x_4:
[----:B------:R-:W-:Y:S01]  /*0200*/  IMAD.IADD R4, R4, 0x1, R5 ;  /* 0x0000000104047824 */ /* 0x000fe200078e0205 */
[----:B------:R-:W-:-:S04]  /*0210*/  IADD3 R3, PT, PT, R3, 0x10, RZ ;  /* 0x0000001003037810 */ /* 0x000fc80007ffe0ff */
[----:B------:R-:W-:Y:S02]  /*0220*/  IADD3 R5, PT, PT, R4, R5, RZ ;  /* 0x0000000504057210 */ /* 0x000fe40007ffe0ff */
[----:B------:R-:W-:-:S03]  /*0230*/  ISETP.GE.AND P1, PT, R3, -0xc, PT ;  /* 0xfffffff40300780c */ /* 0x000fc60003f26270 */
[----:B------:R-:W-:-:S04]  /*0240*/  IMAD.IADD R4, R4, 0x1, R5 ;  /* 0x0000000104047824 */ /* 0x000fc800078e0205 */
[----:B------:R-:W-:-:S05]  /*0250*/  IMAD.IADD R5, R5, 0x1, R4 ;  /* 0x0000000105057824 */ /* 0x000fca00078e0204 */
[----:B------:R-:W-:-:S05]  /*0260*/  IADD3 R4, PT, PT, R4, R5, RZ ;  /* 0x0000000504047210 */ /* 0x000fca0007ffe0ff */
[----:B------:R-:W-:-:S04]  /*0270*/  IMAD.IADD R5, R5, 0x1, R4 ;  /* 0x0000000105057824 */ /* 0x000fc800078e0204 */
[----:B------:R-:W-:-:S05]  /*0280*/  IMAD.IADD R4, R4, 0x1, R5 ;  /* 0x0000000104047824 */ /* 0x000fca00078e0205 */
[----:B------:R-:W-:-:S05]  /*0290*/  IADD3 R5, PT, PT, R5, R4, RZ ;  /* 0x0000000405057210 */ /* 0x000fca0007ffe0ff */
[----:B------:R-:W-:-:S04]  /*02a0*/  IMAD.IADD R4, R4, 0x1, R5 ;  /* 0x0000000104047824 */ /* 0x000fc800078e0205 */
[----:B------:R-:W-:-:S05]  /*02b0*/  IMAD.IADD R5, R5, 0x1, R4 ;  /* 0x0000000105057824 */ /* 0x000fca00078e0204 */
[----:B------:R-:W-:-:S05]  /*02c0*/  IADD3 R4, PT, PT, R4, R5, RZ ;  /* 0x0000000504047210 */ /* 0x000fca0007ffe0ff */
[----:B------:R-:W-:-:S04]  /*02d0*/  IMAD.IADD R5, R5, 0x1, R4 ;  /* 0x0000000105057824 */ /* 0x000fc800078e0204 */
[----:B------:R-:W-:-:S04]  /*02e0*/  IMAD.IADD R4, R4, 0x1, R5 ;  /* 0x0000000104047824 */ /* 0x000fc800078e0205 */
[----:B------:R-:W-:-:S04]  /*02f0*/  IMAD.IADD R5, R5, 0x1, R4 ;  /* 0x0000000105057824 */ /* 0x000fc800078e0204 */
[----:B------:R-:W-:-:S05]  /*0300*/  IMAD.IADD R4, R4, 0x1, R5 ;  /* 0x0000000104047824 */ /* 0x000fca00078e0205 */
[----:B------:R-:W-:Y:S01]  /*0310*/  IADD3 R5, PT, PT, R5, R4, RZ ;  /* 0x0000000405057210 */ /* 0x000fe20007ffe0ff */
[----:B------:R-:W-:Y:S06]  /*0320*/  @!P1 BRA `(.L_x_4) ;  /* 0xfffffffc00b49947 */ /* 0x000fec000383ffff */
.L_x_3:
[----:B------:R-:W-:-:S05]  /*0330*/  IMAD.MOV R7, RZ, RZ, -R3 ;  /* 0x000000ffff077224 */ /* 0x000fca00078e0a03 */
[----:B------:R-:W-:-:S13]  /*0340*/  ISETP.GT.AND P1, PT, R7, 0x4, PT ;  /* 0x000000040700780c */ /* 0x000fda0003f24270 */
[----:B------:R-:W-:Y:S05]  /*0350*/  @!P1 BRA `(.L_x_5) ;  /* 0x0000000000289947 */ /* 0x000fea0003800000 */
[----:B------:R-:W-:Y:S01]  /*0360*/  IMAD.IADD R4, R5, 0x1, R4 ;  /* 0x0000000105047824 */ /* 0x000fe200078e0204 */
[----:B------:R-:W-:Y:S02]  /*0370*/  PLOP3.LUT P0, PT, PT, PT, PT, 0x8, 0x80 ;  /* 0x000000000080781c */ /* 0x000fe40003f0e170 */
[----:B------:R-:W-:Y:S02]  /*0380*/  IADD3 R3, PT, PT, R3, 0x8, RZ ;  /* 0x0000000803037810 */ /* 0x000fe40007ffe0ff */
[----:B------:R-:W-:-:S05]  /*0390*/  IADD3 R5, PT, PT, R5, R4, RZ ;  /* 0x0000000405057210 */ /* 0x000fca0007ffe0ff */
[----:B------:R-:W-:-:S04]  /*03a0*/  IMAD.IADD R4, R4, 0x1, R5 ;  /* 0x0000000104047824 */ /* 0x000fc800078e0205 */
[----:B------:R-:W-:-:S05]  /*03b0*/  IMAD.IADD R5, R5, 0x1, R4 ;  /* 0x0000000105057824 */ /* 0x000fca00078e0204 */
[----:B------:R-:W-:-:S05]  /*03c0*/  IADD3 R4, PT, PT, R4, R5, RZ ;  /* 0x0000000504047210 */ /* 0x000fca0007ffe0ff */
[----:B------:R-:W-:-:S04]  /*03d0*/  IMAD.IADD R5, R5, 0x1, R4 ;  /* 0x0000000105057824 */ /* 0x000fc800078e0204 */
[----:B------:R-:W-:-:S04]  /*03e0*/  IMAD.IADD R4, R4, 0x1, R5 ;  /* 0x0000000104047824 */ /* 0x000fc800078e0205 */
[----:B------:R-:W-:-:S07]  /*03f0*/  IMAD.IADD R5, R5, 0x1, R4 ;  /* 0x0000000105057824 */ /* 0x000fce00078e0204 */
.L_x_5:
[----:B------:R-:W-:-:S13]  /*0400*/  ISETP.NE.OR P0, PT, R3, RZ, P0 ;  /* 0x000000ff0300720c */ /* 0x000fda0000705670 */
[----:B------:R-:W-:Y:S05]  /*0410*/  @!P0 BRA `(.L_x_1) ;  /* 0x00000000001c8947 */ /* 0x000fea0003800000 */
.L_x_2:
[----:B------:R-:W-:Y:S01]  /*0420*/  IADD3 R3, PT, PT, R3, 0x4, RZ ;  /* 0x0000000403037810 */ /* 0x000fe20007ffe0ff */
[----:B------:R-:W-:-:S03]  /*0430*/  IMAD.IADD R4, R4, 0x1, R5 ;  /* 0x0000000104047824 */ /* 0x000fc600078e0205 */
[----:B------:R-:W-:Y:S01]  /*0440*/  ISETP.NE.AND P0, PT, R3, RZ, PT ;  /* 0x000000ff0300720c */ /* 0x000fe20003f05270 */
[----:B------:R-:W-:-:S05]  /*0450*/  IMAD.IADD R5, R4, 0x1, R5 ;  /* 0x0000000104057824 */ /* 0x000fca00078e0205 */
[----:B------:R-:W-:-:S05]  /*0460*/  IADD3 R4, PT, PT, R4, R5, RZ ;  /* 0x0000000504047210 */ /* 0x000fca0007ffe0ff */
[----:B------:R-:W-:Y:S02]  /*0470*/  IMAD.IADD R5, R5, 0x1, R4 ;  /* 0x0000000105057824 */ /* 0x000fe400078e0204 */
[----:B------:R-:W-:Y:S05]  /*0480*/  @P0 BRA `(.L_x_2) ;  /* 0xfffffffc00e40947 */ /* 0x000fea000383ffff */
.L_x_1:
[----:B------:R-:W-:-:S13]  /*0490*/  ISETP.NE.AND P0, PT, R2, RZ, PT ;  /* 0x000000ff0200720c */ /* 0x000fda0003f05270 */
[----:B------:R-:W-:Y:S05]  /*04a0*/  @!P0 BRA `(.L_x_0) ;  /* 0x00000000001c8947 */ /* 0x000fea0003800000 */
[----:B------:R-:W-:-:S07]  /*04b0*/  IADD3 R2, PT, PT, -R2, RZ, RZ ;  /* 0x000000ff02027210 */ /* 0x000fce0007ffe1ff */
.L_x_6:
[----:B------:R-:W-:Y:S01]  /*04c0*/  VIADD R2, R2, 0x1 ;  /* 0x0000000102027836 */ /* 0x000fe20000000000 */
[----:B------:R-:W-:Y:S01]  /*04d0*/  MOV R3, R5 ;  /* 0x0000000500037202 */ /* 0x000fe20000000f00 */
[----:B------:R-:W-:-:S03]  /*04e0*/  IMAD.IADD R5, R4, 0x1, R5 ;  /* 0x0000000104057824 */ /* 0x000fc600078e0205 */
[----:B------:R-:W-:Y:S02]  /*04f0*/  ISETP.NE.AND P0, PT, R2, RZ, PT ;  /* 0x000000ff0200720c */ /* 0x000fe40003f05270 */
[----:B------:R-:W-:-:S11]  /*0500*/  MOV R4, R3 ;  /* 0x0000000300047202 */ /* 0x000fd60000000f00 */
[----:B------:R-:W-:Y:S05]  /*0510*/  @P0 BRA `(.L_x_6) ;  /* 0xfffffffc00e80947 */ /* 0x000fea000383ffff */
.L_x_0:
[----:B------:R-:W-:-:S13]  /*0520*/  ISETP.NE.AND P0, PT, R6, RZ, PT ;  /* 0x000000ff0600720c */ /* 0x000fda0003f05270 */
[----:B------:R-:W-:Y:S05]  /*0530*/  @P0 EXIT ;  /* 0x000000000000094d */ /* 0x000fea0003800000 */
[----:B------:R-:W0:Y:S02]  /*0540*/  LDC.64 R2, c[0x0][0x388] ;  /* 0x0000e200ff027b82 */ /* 0x000e240000000a00 */
[----:B0-----:R-:W-:-:S05]  /*0550*/  IMAD.WIDE R2, R0, 0x4, R2 ;  /* 0x0000000400027825 */ /* 0x001fca00078e0202 */
[----:B------:R-:W-:Y:S01]  /*0560*/  STG.E desc[UR4][R2.64], R5 ;  /* 0x0000000502007986 */ /* 0x000fe2000c101904 */
[----:B------:R-:W-:Y:S05]  /*0570*/  EXIT ;  /* 0x000000000000794d */ /* 0x000fea0003800000 */
.L_x_7:
[----:B------:R-:W-:-:S00]  /*0580*/  BRA `(.L_x_7) ;  /* 0xfffffffc00fc7947 */ /* 0x000fc0000383ffff */
[----:B------:R-:W-:-:S00]  /*0590*/  NOP ;  /* 0x0000000000007918 */ /* 0x000fc00000000000 */
        /* <DEDUP_REMOVED lines=14> */
.L_x_8:


//--------------------- .nv.shared.reserved.0     --------------------------
	.section	.nv.shared.reserved.0,"aw",@nobits
	.weak		__nv_reservedSMEM_offset_0_alias
	.size		__nv_reservedSMEM_offset_0_alias, 0, 64
	.other		__nv_reservedSMEM_offset_0_alias,@"STO_CUDA_RESERVED_SHARED STV_DEFAULT"
__nv_reservedSMEM_offset_0_alias:
	.zero		0
	.zero		64


//--------------------- .nv.constant0._Z9fibonacciiPi --------------------------
	.section	.nv.constant0._Z9fibonacciiPi,"a",@progbits
	.sectionflags	@""
	.align	4
.nv.constant0._Z9fibonacciiPi:
	.zero		912


//--------------------- SYMBOLS --------------------------

	.type		.nv.reservedSmem.offset0,@object
	.size		.nv.reservedSmem.offset0,0x4
